	.headerflags	@"EF_CUDA_TEXMODE_UNIFIED EF_CUDA_64BIT_ADDRESS EF_CUDA_ACCELERATORS EF_CUDA_SM90 EF_CUDA_VIRTUAL_SM(EF_CUDA_SM90)"
	.elftype	@"ET_EXEC"


//--------------------- .nv.info                  --------------------------
	.section	.nv.info,"",@"SHT_CUDA_INFO"
	.align	4


	//----- nvinfo : EIATTR_REGCOUNT
	.align		4
        /*0000*/ 	.byte	0x04, 0x2f
        /*0002*/ 	.short	(.L_3 - .L_2)
	.align		4
.L_2:
        /*0004*/ 	.word	index@(triton_poi_fused_cat_21)
        /*0008*/ 	.word	0x00000030


	//----- nvinfo : EIATTR_MIN_STACK_SIZE
	.align		4
.L_3:
        /*000c*/ 	.byte	0x04, 0x12
        /*000e*/ 	.short	(.L_5 - .L_4)
	.align		4
.L_4:
        /*0010*/ 	.word	index@(triton_poi_fused_cat_21)
        /*0014*/ 	.word	0x00000000


	//----- nvinfo : EIATTR_FRAME_SIZE
	.align		4
.L_5:
        /*0018*/ 	.byte	0x04, 0x11
        /*001a*/ 	.short	(.L_7 - .L_6)
	.align		4
.L_6:
        /*001c*/ 	.word	index@(triton_poi_fused_cat_21)
        /*0020*/ 	.word	0x00000000


	//----- nvinfo : EIATTR_MIN_STACK_SIZE
	.align		4
.L_7:
        /*0024*/ 	.byte	0x04, 0x12
        /*0026*/ 	.short	(.L_9 - .L_8)
	.align		4
.L_8:
        /*0028*/ 	.word	index@(triton_poi_fused_cat_21)
        /*002c*/ 	.word	0x00000000
.L_9:


//--------------------- .nv.info.triton_poi_fused_cat_21 --------------------------
	.section	.nv.info.triton_poi_fused_cat_21,"",@"SHT_CUDA_INFO"
	.sectionflags	@""
	.align	4


	//----- nvinfo : EIATTR_CUDA_API_VERSION
	.align		4
        /*0000*/ 	.byte	0x04, 0x37
        /*0002*/ 	.short	(.L_11 - .L_10)
.L_10:
        /*0004*/ 	.word	0x0000007c


	//----- nvinfo : EIATTR_KPARAM_INFO
	.align		4
.L_11:
        /*0008*/ 	.byte	0x04, 0x17
        /*000a*/ 	.short	(.L_13 - .L_12)
.L_12:
        /*000c*/ 	.word	0x00000000
        /*0010*/ 	.short	0x0015
        /*0012*/ 	.short	0x00a8
        /*0014*/ 	.byte	0x00, 0xf0, 0x11, 0x00


	//----- nvinfo : EIATTR_KPARAM_INFO
	.align		4
.L_13:
        /*0018*/ 	.byte	0x04, 0x17
        /*001a*/ 	.short	(.L_15 - .L_14)
.L_14:
        /*001c*/ 	.word	0x00000000
        /*0020*/ 	.short	0x0014
        /*0022*/ 	.short	0x00a0
        /*0024*/ 	.byte	0x00, 0xf4, 0x21, 0x00


	//----- nvinfo : EIATTR_KPARAM_INFO
	.align		4
.L_15:
        /*0028*/ 	.byte	0x04, 0x17
        /*002a*/ 	.short	(.L_17 - .L_16)
.L_16:
        /*002c*/ 	.word	0x00000000
        /*0030*/ 	.short	0x0013
        /*0032*/ 	.short	0x0098
        /*0034*/ 	.byte	0x00, 0xf4, 0x21, 0x00


	//----- nvinfo : EIATTR_KPARAM_INFO
	.align		4
.L_17:
        /*0038*/ 	.byte	0x04, 0x17
        /*003a*/ 	.short	(.L_19 - .L_18)
.L_18:
        /*003c*/ 	.word	0x00000000
        /*0040*/ 	.short	0x0012
        /*0042*/ 	.short	0x0090
        /*0044*/ 	.byte	0x00, 0xf4, 0x21, 0x00


	//----- nvinfo : EIATTR_KPARAM_INFO
	.align		4
.L_19:
        /*0048*/ 	.byte	0x04, 0x17
        /*004a*/ 	.short	(.L_21 - .L_20)
.L_20:
        /*004c*/ 	.word	0x00000000
        /*0050*/ 	.short	0x0011
        /*0052*/ 	.short	0x0088
        /*0054*/ 	.byte	0x00, 0xf4, 0x21, 0x00


	//----- nvinfo : EIATTR_KPARAM_INFO
	.align		4
.L_21:
        /*0058*/ 	.byte	0x04, 0x17
        /*005a*/ 	.short	(.L_23 - .L_22)
.L_22:
        /*005c*/ 	.word	0x00000000
        /*0060*/ 	.short	0x0010
        /*0062*/ 	.short	0x0080
        /*0064*/ 	.byte	0x00, 0xf4, 0x21, 0x00


	//----- nvinfo : EIATTR_KPARAM_INFO
	.align		4
.L_23:
        /*0068*/ 	.byte	0x04, 0x17
        /*006a*/ 	.short	(.L_25 - .L_24)
.L_24:
        /*006c*/ 	.word	0x00000000
        /*0070*/ 	.short	0x000f
        /*0072*/ 	.short	0x0078
        /*0074*/ 	.byte	0x00, 0xf4, 0x21, 0x00


	//----- nvinfo : EIATTR_KPARAM_INFO
	.align		4
.L_25:
        /*0078*/ 	.byte	0x04, 0x17
        /*007a*/ 	.short	(.L_27 - .L_26)
.L_26:
        /*007c*/ 	.word	0x00000000
        /*0080*/ 	.short	0x000e
        /*0082*/ 	.short	0x0070
        /*0084*/ 	.byte	0x00, 0xf4, 0x21, 0x00


	//----- nvinfo : EIATTR_KPARAM_INFO
	.align		4
.L_27:
        /*0088*/ 	.byte	0x04, 0x17
        /*008a*/ 	.short	(.L_29 - .L_28)
.L_28:
        /*008c*/ 	.word	0x00000000
        /*0090*/ 	.short	0x000d
        /*0092*/ 	.short	0x0068
        /*0094*/ 	.byte	0x00, 0xf4, 0x21, 0x00


	//----- nvinfo : EIATTR_KPARAM_INFO
	.align		4
.L_29:
        /*0098*/ 	.byte	0x04, 0x17
        /*009a*/ 	.short	(.L_31 - .L_30)
.L_30:
        /*009c*/ 	.word	0x00000000
        /*00a0*/ 	.short	0x000c
        /*00a2*/ 	.short	0x0060
        /*00a4*/ 	.byte	0x00, 0xf4, 0x21, 0x00


	//----- nvinfo : EIATTR_KPARAM_INFO
	.align		4
.L_31:
        /*00a8*/ 	.byte	0x04, 0x17
        /*00aa*/ 	.short	(.L_33 - .L_32)
.L_32:
        /*00ac*/ 	.word	0x00000000
        /*00b0*/ 	.short	0x000b
        /*00b2*/ 	.short	0x0058
        /*00b4*/ 	.byte	0x00, 0xf4, 0x21, 0x00


	//----- nvinfo : EIATTR_KPARAM_INFO
	.align		4
.L_33:
        /*00b8*/ 	.byte	0x04, 0x17
        /*00ba*/ 	.short	(.L_35 - .L_34)
.L_34:
        /*00bc*/ 	.word	0x00000000
        /*00c0*/ 	.short	0x000a
        /*00c2*/ 	.short	0x0050
        /*00c4*/ 	.byte	0x00, 0xf4, 0x21, 0x00


	//----- nvinfo : EIATTR_KPARAM_INFO
	.align		4
.L_35:
        /*00c8*/ 	.byte	0x04, 0x17
        /*00ca*/ 	.short	(.L_37 - .L_36)
.L_36:
        /*00cc*/ 	.word	0x00000000
        /*00d0*/ 	.short	0x0009
        /*00d2*/ 	.short	0x0048
        /*00d4*/ 	.byte	0x00, 0xf4, 0x21, 0x00


	//----- nvinfo : EIATTR_KPARAM_INFO
	.align		4
.L_37:
        /*00d8*/ 	.byte	0x04, 0x17
        /*00da*/ 	.short	(.L_39 - .L_38)
.L_38:
        /*00dc*/ 	.word	0x00000000
        /*00e0*/ 	.short	0x0008
        /*00e2*/ 	.short	0x0040
        /*00e4*/ 	.byte	0x00, 0xf4, 0x21, 0x00


	//----- nvinfo : EIATTR_KPARAM_INFO
	.align		4
.L_39:
        /*00e8*/ 	.byte	0x04, 0x17
        /*00ea*/ 	.short	(.L_41 - .L_40)
.L_40:
        /*00ec*/ 	.word	0x00000000
        /*00f0*/ 	.short	0x0007
        /*00f2*/ 	.short	0x0038
        /*00f4*/ 	.byte	0x00, 0xf4, 0x21, 0x00


	//----- nvinfo : EIATTR_KPARAM_INFO
	.align		4
.L_41:
        /*00f8*/ 	.byte	0x04, 0x17
        /*00fa*/ 	.short	(.L_43 - .L_42)
.L_42:
        /*00fc*/ 	.word	0x00000000
        /*0100*/ 	.short	0x0006
        /*0102*/ 	.short	0x0030
        /*0104*/ 	.byte	0x00, 0xf4, 0x21, 0x00


	//----- nvinfo : EIATTR_KPARAM_INFO
	.align		4
.L_43:
        /*0108*/ 	.byte	0x04, 0x17
        /*010a*/ 	.short	(.L_45 - .L_44)
.L_44:
        /*010c*/ 	.word	0x00000000
        /*0110*/ 	.short	0x0005
        /*0112*/ 	.short	0x0028
        /*0114*/ 	.byte	0x00, 0xf4, 0x21, 0x00


	//----- nvinfo : EIATTR_KPARAM_INFO
	.align		4
.L_45:
        /*0118*/ 	.byte	0x04, 0x17
        /*011a*/ 	.short	(.L_47 - .L_46)
.L_46:
        /*011c*/ 	.word	0x00000000
        /*0120*/ 	.short	0x0004
        /*0122*/ 	.short	0x0020
        /*0124*/ 	.byte	0x00, 0xf4, 0x21, 0x00


	//----- nvinfo : EIATTR_KPARAM_INFO
	.align		4
.L_47:
        /*0128*/ 	.byte	0x04, 0x17
        /*012a*/ 	.short	(.L_49 - .L_48)
.L_48:
        /*012c*/ 	.word	0x00000000
        /*0130*/ 	.short	0x0003
        /*0132*/ 	.short	0x0018
        /*0134*/ 	.byte	0x00, 0xf4, 0x21, 0x00


	//----- nvinfo : EIATTR_KPARAM_INFO
	.align		4
.L_49:
        /*0138*/ 	.byte	0x04, 0x17
        /*013a*/ 	.short	(.L_51 - .L_50)
.L_50:
        /*013c*/ 	.word	0x00000000
        /*0140*/ 	.short	0x0002
        /*0142*/ 	.short	0x0010
        /*0144*/ 	.byte	0x00, 0xf4, 0x21, 0x00


	//----- nvinfo : EIATTR_KPARAM_INFO
	.align		4
.L_51:
        /*0148*/ 	.byte	0x04, 0x17
        /*014a*/ 	.short	(.L_53 - .L_52)
.L_52:
        /*014c*/ 	.word	0x00000000
        /*0150*/ 	.short	0x0001
        /*0152*/ 	.short	0x0008
        /*0154*/ 	.byte	0x00, 0xf4, 0x21, 0x00


	//----- nvinfo : EIATTR_KPARAM_INFO
	.align		4
.L_53:
        /*0158*/ 	.byte	0x04, 0x17
        /*015a*/ 	.short	(.L_55 - .L_54)
.L_54:
        /*015c*/ 	.word	0x00000000
        /*0160*/ 	.short	0x0000
        /*0162*/ 	.short	0x0000
        /*0164*/ 	.byte	0x00, 0xf4, 0x21, 0x00


	//----- nvinfo : EIATTR_SPARSE_MMA_MASK
	.align		4
.L_55:
        /*0168*/ 	.byte	0x03, 0x50
        /*016a*/ 	.short	0x0000


	//----- nvinfo : EIATTR_MAXREG_COUNT
	.align		4
        /*016c*/ 	.byte	0x03, 0x1b
        /*016e*/ 	.short	0x00ff


	//----- nvinfo : EIATTR_EXIT_INSTR_OFFSETS
	.align		4
        /*0170*/ 	.byte	0x04, 0x1c
        /*0172*/ 	.short	(.L_57 - .L_56)


	//   ....[0]....
.L_56:
        /*0174*/ 	.word	0x00001260


	//----- nvinfo : EIATTR_REQNTID
	.align		4
.L_57:
        /*0178*/ 	.byte	0x04, 0x10
        /*017a*/ 	.short	(.L_59 - .L_58)
.L_58:
        /*017c*/ 	.word	0x00000100
        /*0180*/ 	.word	0x00000001
        /*0184*/ 	.word	0x00000001


	//----- nvinfo : EIATTR_CBANK_PARAM_SIZE
	.align		4
.L_59:
        /*0188*/ 	.byte	0x03, 0x19
        /*018a*/ 	.short	0x00ac


	//----- nvinfo : EIATTR_PARAM_CBANK
	.align		4
        /*018c*/ 	.byte	0x04, 0x0a
        /*018e*/ 	.short	(.L_61 - .L_60)
	.align		4
.L_60:
        /*0190*/ 	.word	index@(.nv.constant0.triton_poi_fused_cat_21)
        /*0194*/ 	.short	0x0210
        /*0196*/ 	.short	0x00ac


	//----- nvinfo : EIATTR_SW_WAR
	.align		4
.L_61:
        /*0198*/ 	.byte	0x04, 0x36
        /*019a*/ 	.short	(.L_63 - .L_62)
.L_62:
        /*019c*/ 	.word	0x00000008
.L_63:


//--------------------- .nv.callgraph             --------------------------
	.section	.nv.callgraph,"",@"SHT_CUDA_CALLGRAPH"
	.align	4
	.sectionentsize	8
	.align		4
        /*0000*/ 	.word	0x00000000
	.align		4
        /*0004*/ 	.word	0xffffffff
	.align		4
        /*0008*/ 	.word	0x00000000
	.align		4
        /*000c*/ 	.word	0xfffffffe
	.align		4
        /*0010*/ 	.word	0x00000000
	.align		4
        /*0014*/ 	.word	0xfffffffd
	.align		4
        /*0018*/ 	.word	0x00000000
	.align		4
        /*001c*/ 	.word	0xfffffffc


//--------------------- .nv.constant4             --------------------------
	.section	.nv.constant4,"a",@progbits
	.align	8
	.align		8
.nv.constant4:
        /*0000*/ 	.dword	_$_str
	.align		8
        /*0008*/ 	.dword	_$_str_$_2


//--------------------- .text.triton_poi_fused_cat_21 --------------------------
	.section	.text.triton_poi_fused_cat_21,"ax",@progbits
	.align	128
        .global         triton_poi_fused_cat_21
        .type           triton_poi_fused_cat_21,@function
        .size           triton_poi_fused_cat_21,(.L_x_1 - triton_poi_fused_cat_21)
        .other          triton_poi_fused_cat_21,@"STO_CUDA_ENTRY STV_DEFAULT"
triton_poi_fused_cat_21:
.text.triton_poi_fused_cat_21:
[----:B------:R-:W-:Y:S01]  /*0000*/  LDC R1, c[0x0][0x28] ;  /* 0x00000a00ff017b82 */ /* 0x000fe20000000800 */
[----:B------:R-:W1:Y:S01]  /*0010*/  S2R R0, SR_TID.X ;  /* 0x0000000000007919 */ /* 0x000e620000002100 */
[----:B------:R-:W-:Y:S01]  /*0020*/  IMAD.MOV.U32 R30, RZ, RZ, RZ ;  /* 0x000000ffff1e7224 */ /* 0x000fe200078e00ff */
[----:B------:R-:W-:Y:S01]  /*0030*/  ULDC.64 UR4, c[0x0][0x208] ;  /* 0x0000820000047ab9 */ /* 0x000fe20000000a00 */
[----:B------:R-:W2:Y:S01]  /*0040*/  S2R R3, SR_CTAID.X ;  /* 0x0000000000037919 */ /* 0x000ea20000002500 */
[----:B------:R-:W-:-:S03]  /*0050*/  CS2R R32, SRZ ;  /* 0x0000000000207805 */ /* 0x000fc6000001ff00 */
[----:B------:R-:W3:Y:S01]  /*0060*/  LDC.64 R6, c[0x0][0x270] ;  /* 0x00009c00ff067b82 */ /* 0x000ee20000000a00 */
[----:B------:R-:W-:Y:S02]  /*0070*/  CS2R R34, SRZ ;  /* 0x0000000000227805 */ /* 0x000fe4000001ff00 */
[----:B------:R-:W-:Y:S01]  /*0080*/  CS2R R36, SRZ ;  /* 0x0000000000247805 */ /* 0x000fe2000001ff00 */
[----:B------:R-:W-:-:S04]  /*0090*/  IMAD.MOV.U32 R26, RZ, RZ, RZ ;  /* 0x000000ffff1a7224 */ /* 0x000fc800078e00ff */
[----:B------:R-:W4:Y:S01]  /*00a0*/  LDC.64 R14, c[0x0][0x240] ;  /* 0x00009000ff0e7b82 */ /* 0x000f220000000a00 */
[----:B------:R-:W-:Y:S01]  /*00b0*/  IMAD.MOV.U32 R44, RZ, RZ, RZ ;  /* 0x000000ffff2c7224 */ /* 0x000fe200078e00ff */
[----:B------:R-:W-:-:S06]  /*00c0*/  CS2R R24, SRZ ;  /* 0x0000000000187805 */ /* 0x000fcc000001ff00 */
[----:B------:R-:W5:Y:S08]  /*00d0*/  LDC.64 R12, c[0x0][0x228] ;  /* 0x00008a00ff0c7b82 */ /* 0x000f700000000a00 */
[----:B------:R-:W3:Y:S01]  /*00e0*/  LDC.64 R28, c[0x0][0x230] ;  /* 0x00008c00ff1c7b82 */ /* 0x000ee20000000a00 */
[----:B-1----:R-:W-:-:S05]  /*00f0*/  IMAD.SHL.U32 R0, R0, 0x2, RZ ;  /* 0x0000000200007824 */ /* 0x002fca00078e00ff */
[----:B------:R-:W-:Y:S02]  /*0100*/  LOP3.LUT R0, R0, 0x1fe, RZ, 0xc0, !PT ;  /* 0x000001fe00007812 */ /* 0x000fe400078ec0ff */
[----:B------:R-:W1:Y:S03]  /*0110*/  LDC.64 R22, c[0x0][0x258] ;  /* 0x00009600ff167b82 */ /* 0x000e660000000a00 */
[----:B--2---:R-:W-:-:S04]  /*0120*/  IMAD R0, R3, 0x200, R0 ;  /* 0x0000020003007824 */ /* 0x004fc800078e0200 */
[----:B------:R-:W-:Y:S01]  /*0130*/  IMAD.HI R27, R0, 0x78787879, RZ ;  /* 0x78787879001b7827 */ /* 0x000fe200078e02ff */
[----:B------:R-:W2:Y:S04]  /*0140*/  LDC.64 R2, c[0x0][0x220] ;  /* 0x00008800ff027b82 */ /* 0x000ea80000000a00 */
[----:B------:R-:W-:-:S04]  /*0150*/  SHF.R.U32.HI R10, RZ, 0x1f, R27 ;  /* 0x0000001fff0a7819 */ /* 0x000fc8000001161b */
[----:B------:R-:W-:Y:S01]  /*0160*/  LEA.HI.SX32 R11, R27, R10, 0x15 ;  /* 0x0000000a1b0b7211 */ /* 0x000fe200078faaff */
[----:B------:R-:W1:Y:S03]  /*0170*/  LDC.64 R16, c[0x0][0x250] ;  /* 0x00009400ff107b82 */ /* 0x000e660000000a00 */
[----:B------:R-:W-:-:S04]  /*0180*/  LEA.HI R4, R11, R11, RZ, 0x9 ;  /* 0x0000000b0b047211 */ /* 0x000fc800078f48ff */
[----:B------:R-:W-:Y:S01]  /*0190*/  LOP3.LUT R4, R4, 0xfffffe00, RZ, 0xc0, !PT ;  /* 0xfffffe0004047812 */ /* 0x000fe200078ec0ff */
[----:B------:R-:W1:Y:S04]  /*01a0*/  LDC.64 R20, c[0x0][0x278] ;  /* 0x00009e00ff147b82 */ /* 0x000e680000000a00 */
[----:B------:R-:W-:-:S04]  /*01b0*/  IMAD.IADD R39, R11, 0x1, -R4 ;  /* 0x000000010b277824 */ /* 0x000fc800078e0a04 */
[C---:B--2---:R-:W-:Y:S01]  /*01c0*/  IMAD.WIDE R2, R39.reuse, 0x4, R2 ;  /* 0x0000000427027825 */ /* 0x044fe200078e0202 */
[C---:B------:R-:W-:Y:S01]  /*01d0*/  ISETP.GE.AND P0, PT, R39.reuse, 0xc0, PT ;  /* 0x000000c02700780c */ /* 0x040fe20003f06270 */
[----:B------:R-:W2:Y:S02]  /*01e0*/  LDC.64 R4, c[0x0][0x248] ;  /* 0x00009200ff047b82 */ /* 0x000ea40000000a00 */
[----:B------:R-:W-:-:S06]  /*01f0*/  VIADD R40, R39, 0xffffff40 ;  /* 0xffffff4027287836 */ /* 0x000fcc0000000000 */
[----:B------:R-:W1:Y:S04]  /*0200*/  LDC.64 R18, c[0x0][0x268] ;  /* 0x00009a00ff127b82 */ /* 0x000e680000000a00 */
[----:B------:R-:W5:Y:S01]  /*0210*/  @!P0 LDG.E.EL R30, desc[UR4][R2.64] ;  /* 0x00000004021e8981 */ /* 0x000f62000c2e1900 */
[----:B------:R-:W-:-:S03]  /*0220*/  ISETP.GE.U32.AND P1, PT, R40, 0xd0, PT ;  /* 0x000000d02800780c */ /* 0x000fc60003f26070 */
[----:B------:R1:W5:Y:S01]  /*0230*/  @!P0 LDG.E.EL R32, desc[UR4][R2.64] ;  /* 0x0000000402208981 */ /* 0x000362000c2e1900 */
[C---:B------:R-:W-:Y:S01]  /*0240*/  VIADD R8, R39.reuse, 0xfffffe70 ;  /* 0xfffffe7027087836 */ /* 0x040fe20000000000 */
[----:B------:R-:W4:Y:S04]  /*0250*/  LDC.64 R42, c[0x0][0x280] ;  /* 0x0000a000ff2a7b82 */ /* 0x000f280000000a00 */
[----:B------:R-:W-:Y:S01]  /*0260*/  ISETP.GE.U32.AND P3, PT, R8, 0x30, PT ;  /* 0x000000300800780c */ /* 0x000fe20003f66070 */
[----:B--2---:R-:W-:-:S03]  /*0270*/  IMAD.WIDE R4, R39, 0x4, R4 ;  /* 0x0000000427047825 */ /* 0x004fc600078e0204 */
[----:B------:R-:W2:Y:S02]  /*0280*/  LDC.64 R8, c[0x0][0x298] ;  /* 0x0000a600ff087b82 */ /* 0x000ea40000000a00 */
[----:B------:R-:W5:Y:S01]  /*0290*/  @!P1 LDG.E.EL R33, desc[UR4][R4.64+-0x300] ;  /* 0xfffd000404219981 */ /* 0x000f62000c2e1900 */
[----:B---3--:R-:W-:-:S03]  /*02a0*/  IMAD.WIDE R6, R39, 0x4, R6 ;  /* 0x0000000427067825 */ /* 0x008fc600078e0206 */
[----:B------:R3:W5:Y:S01]  /*02b0*/  @!P1 LDG.E.EL R34, desc[UR4][R4.64+-0x300] ;  /* 0xfffd000404229981 */ /* 0x000762000c2e1900 */
[C---:B------:R-:W-:Y:S01]  /*02c0*/  ISETP.GT.AND P2, PT, R39.reuse, 0x1bf, PT ;  /* 0x000001bf2700780c */ /* 0x040fe20003f44270 */
[----:B01----:R-:W0:Y:S02]  /*02d0*/  LDC.64 R2, c[0x0][0x238] ;  /* 0x00008e00ff027b82 */ /* 0x003e240000000a00 */
[----:B------:R-:W5:Y:S04]  /*02e0*/  @!P3 LDG.E.EL R36, desc[UR4][R6.64+-0x640] ;  /* 0xfff9c0040624b981 */ /* 0x000f68000c2e1900 */
[----:B------:R0:W5:Y:S01]  /*02f0*/  @!P3 LDG.E.EL R35, desc[UR4][R6.64+-0x640] ;  /* 0xfff9c0040623b981 */ /* 0x000162000c2e1900 */
[----:B--2---:R-:W-:-:S05]  /*0300*/  IMAD.WIDE R8, R39, 0x4, R8 ;  /* 0x0000000427087825 */ /* 0x004fca00078e0208 */
[----:B------:R-:W2:Y:S04]  /*0310*/  @P2 LDG.E.EL R37, desc[UR4][R8.64+-0x700] ;  /* 0xfff9000408252981 */ /* 0x000ea8000c2e1900 */
[----:B------:R-:W2:Y:S01]  /*0320*/  @P2 LDG.E.EL R26, desc[UR4][R8.64+-0x700] ;  /* 0xfff90004081a2981 */ /* 0x000ea2000c2e1900 */
[----:B------:R-:W-:Y:S01]  /*0330*/  LEA.HI.SX32 R27, R27, R10, 0xc ;  /* 0x0000000a1b1b7211 */ /* 0x000fe200078f62ff */
[----:B---3--:R-:W-:Y:S02]  /*0340*/  IMAD R4, R11, -0x1100, R0 ;  /* 0xffffef000b047824 */ /* 0x008fe400078e0200 */
[----:B----4-:R-:W-:Y:S01]  /*0350*/  IMAD.WIDE R14, R39, 0x4, R14 ;  /* 0x00000004270e7825 */ /* 0x010fe200078e020e */
[----:B------:R-:W1:Y:S03]  /*0360*/  LDC.64 R10, c[0x0][0x218] ;  /* 0x00008600ff0a7b82 */ /* 0x000e660000000a00 */
[----:B------:R-:W-:Y:S01]  /*0370*/  IMAD R5, R27, 0xdd000, R4 ;  /* 0x000dd0001b057824 */ /* 0x000fe200078e0204 */
[----:B------:R-:W3:Y:S03]  /*0380*/  @!P1 LDG.E.EL R44, desc[UR4][R14.64+-0x300] ;  /* 0xfffd00040e2c9981 */ /* 0x000ee6000c2e1900 */
[----:B------:R-:W-:-:S04]  /*0390*/  IMAD R40, R40, 0x1100, R5 ;  /* 0x0000110028287824 */ /* 0x000fc800078e0205 */
[----:B0-----:R-:W-:-:S05]  /*03a0*/  IMAD.WIDE R6, R40, 0x4, R2 ;  /* 0x0000000428067825 */ /* 0x001fca00078e0202 */
[----:B------:R0:W4:Y:S01]  /*03b0*/  @!P1 LDG.E.64 R24, desc[UR4][R6.64] ;  /* 0x0000000406189981 */ /* 0x000122000c1e1b00 */
[----:B------:R-:W-:Y:S02]  /*03c0*/  CS2R R2, SRZ ;  /* 0x0000000000027805 */ /* 0x000fe4000001ff00 */
[----:B------:R-:W-:Y:S01]  /*03d0*/  CS2R R4, SRZ ;  /* 0x0000000000047805 */ /* 0x000fe2000001ff00 */
[----:B-----5:R-:W-:-:S04]  /*03e0*/  IMAD.WIDE R12, R39, 0x4, R12 ;  /* 0x00000004270c7825 */ /* 0x020fc800078e020c */
[C---:B-1----:R-:W-:Y:S01]  /*03f0*/  IMAD.WIDE R10, R39.reuse, 0x4, R10 ;  /* 0x00000004270a7825 */ /* 0x042fe200078e020a */
[----:B------:R-:W5:Y:S01]  /*0400*/  @!P0 LDG.E.EL R4, desc[UR4][R12.64] ;  /* 0x000000040c048981 */ /* 0x000f62000c2e1900 */
[----:B0-----:R-:W-:Y:S02]  /*0410*/  CS2R R6, SRZ ;  /* 0x0000000000067805 */ /* 0x001fe4000001ff00 */
[C---:B------:R-:W-:Y:S01]  /*0420*/  IMAD.WIDE R28, R39.reuse, 0x4, R28 ;  /* 0x00000004271c7825 */ /* 0x040fe200078e021c */
[----:B------:R-:W3:Y:S04]  /*0430*/  @!P0 LDG.E.EL R2, desc[UR4][R10.64] ;  /* 0x000000040a028981 */ /* 0x000ee8000c2e1900 */
[----:B------:R0:W3:Y:S01]  /*0440*/  @!P0 LDG.E.EL R3, desc[UR4][R10.64] ;  /* 0x000000040a038981 */ /* 0x0000e2000c2e1900 */
[----:B------:R-:W-:-:S03]  /*0450*/  IMAD.WIDE R22, R39, 0x4, R22 ;  /* 0x0000000427167825 */ /* 0x000fc600078e0216 */
[----:B------:R1:W3:Y:S01]  /*0460*/  @!P0 LDG.E.EL R5, desc[UR4][R12.64] ;  /* 0x000000040c058981 */ /* 0x0002e2000c2e1900 */
[----:B------:R-:W-:-:S03]  /*0470*/  CS2R R8, SRZ ;  /* 0x0000000000087805 */ /* 0x000fc6000001ff00 */
[----:B------:R-:W3:Y:S01]  /*0480*/  @!P0 LDG.E.EL R6, desc[UR4][R28.64] ;  /* 0x000000041c068981 */ /* 0x000ee2000c2e1900 */
[----:B0-----:R-:W-:-:S03]  /*0490*/  CS2R R10, SRZ ;  /* 0x00000000000a7805 */ /* 0x001fc6000001ff00 */
[----:B------:R0:W3:Y:S01]  /*04a0*/  @!P0 LDG.E.EL R7, desc[UR4][R28.64] ;  /* 0x000000041c078981 */ /* 0x0000e2000c2e1900 */
[----:B-1----:R-:W-:Y:S01]  /*04b0*/  CS2R R12, SRZ ;  /* 0x00000000000c7805 */ /* 0x002fe2000001ff00 */
[C---:B------:R-:W-:Y:S02]  /*04c0*/  IMAD.WIDE R16, R39.reuse, 0x4, R16 ;  /* 0x0000000427107825 */ /* 0x040fe400078e0210 */
[----:B------:R-:W3:Y:S04]  /*04d0*/  @!P1 LDG.E.EL R11, desc[UR4][R22.64+-0x300] ;  /* 0xfffd0004160b9981 */ /* 0x000ee8000c2e1900 */
[----:B------:R1:W3:Y:S01]  /*04e0*/  @!P1 LDG.E.EL R12, desc[UR4][R22.64+-0x300] ;  /* 0xfffd0004160c9981 */ /* 0x0002e2000c2e1900 */
[----:B0-----:R-:W0:Y:S03]  /*04f0*/  LDC.64 R28, c[0x0][0x290] ;  /* 0x0000a400ff1c7b82 */ /* 0x001e260000000a00 */
[----:B------:R1:W3:Y:S01]  /*0500*/  @!P1 LDG.E.EL R8, desc[UR4][R14.64+-0x300] ;  /* 0xfffd00040e089981 */ /* 0x0002e2000c2e1900 */
[----:B------:R-:W-:-:S03]  /*0510*/  IMAD.WIDE R20, R39, 0x4, R20 ;  /* 0x0000000427147825 */ /* 0x000fc600078e0214 */
[----:B------:R-:W3:Y:S01]  /*0520*/  @!P1 LDG.E.EL R9, desc[UR4][R16.64+-0x300] ;  /* 0xfffd000410099981 */ /* 0x000ee2000c2e1900 */
[----:B-1----:R-:W1:Y:S03]  /*0530*/  LDC.64 R22, c[0x0][0x2a0] ;  /* 0x0000a800ff167b82 */ /* 0x002e660000000a00 */
[----:B------:R0:W3:Y:S01]  /*0540*/  @!P1 LDG.E.EL R10, desc[UR4][R16.64+-0x300] ;  /* 0xfffd0004100a9981 */ /* 0x0000e2000c2e1900 */
[----:B------:R-:W-:Y:S01]  /*0550*/  CS2R R14, SRZ ;  /* 0x00000000000e7805 */ /* 0x000fe2000001ff00 */
[----:B------:R-:W-:-:S05]  /*0560*/  IMAD.WIDE R18, R39, 0x4, R18 ;  /* 0x0000000427127825 */ /* 0x000fca00078e0212 */
[----:B------:R-:W3:Y:S01]  /*0570*/  @!P3 LDG.E.EL R15, desc[UR4][R20.64+-0x640] ;  /* 0xfff9c004140fb981 */ /* 0x000ee2000c2e1900 */
[----:B0-----:R-:W-:-:S03]  /*0580*/  CS2R R16, SRZ ;  /* 0x0000000000107805 */ /* 0x001fc6000001ff00 */
[----:B------:R-:W3:Y:S04]  /*0590*/  @!P3 LDG.E.EL R13, desc[UR4][R18.64+-0x640] ;  /* 0xfff9c004120db981 */ /* 0x000ee8000c2e1900 */
[----:B------:R0:W3:Y:S01]  /*05a0*/  @!P3 LDG.E.EL R16, desc[UR4][R20.64+-0x640] ;  /* 0xfff9c0041410b981 */ /* 0x0000e2000c2e1900 */
[----:B------:R-:W-:-:S03]  /*05b0*/  IMAD.WIDE R42, R39, 0x4, R42 ;  /* 0x00000004272a7825 */ /* 0x000fc600078e022a */
[----:B------:R0:W3:Y:S01]  /*05c0*/  @!P3 LDG.E.EL R14, desc[UR4][R18.64+-0x640] ;  /* 0xfff9c004120eb981 */ /* 0x0000e2000c2e1900 */
[----:B------:R-:W-:-:S03]  /*05d0*/  IMAD.WIDE R28, R39, 0x4, R28 ;  /* 0x00000004271c7825 */ /* 0x000fc600078e021c */
[----:B------:R-:W3:Y:S01]  /*05e0*/  @!P3 LDG.E.EL R17, desc[UR4][R42.64+-0x640] ;  /* 0xfff9c0042a11b981 */ /* 0x000ee2000c2e1900 */
[----:B0-----:R-:W0:Y:S01]  /*05f0*/  LDC.64 R20, c[0x0][0x2a8] ;  /* 0x0000aa00ff147b82 */ /* 0x001e220000000a00 */
[----:B------:R-:W-:Y:S01]  /*0600*/  CS2R R18, SRZ ;  /* 0x0000000000127805 */ /* 0x000fe2000001ff00 */
[----:B-1----:R-:W-:-:S05]  /*0610*/  IMAD.WIDE R22, R39, 0x4, R22 ;  /* 0x0000000427167825 */ /* 0x002fca00078e0216 */
[----:B------:R1:W3:Y:S04]  /*0620*/  @!P3 LDG.E.EL R18, desc[UR4][R42.64+-0x640] ;  /* 0xfff9c0042a12b981 */ /* 0x0002e8000c2e1900 */
[----:B------:R-:W3:Y:S01]  /*0630*/  @P2 LDG.E.EL R19, desc[UR4][R28.64+-0x700] ;  /* 0xfff900041c132981 */ /* 0x000ee2000c2e1900 */
[----:B0-----:R-:W-:-:S04]  /*0640*/  IMAD.WIDE R20, R39, 0x4, R20 ;  /* 0x0000000427147825 */ /* 0x001fc800078e0214 */
[----:B-1----:R-:W-:Y:S01]  /*0650*/  IMAD R43, R27, -0xaa000, R40 ;  /* 0xfff560001b2b7824 */ /* 0x002fe200078e0228 */
[----:B------:R-:W-:-:S05]  /*0660*/  SEL R38, R30, RZ, !P0 ;  /* 0x000000ff1e267207 */ /* 0x000fca0004000000 */
[----:B------:R-:W-:Y:S01]  /*0670*/  FADD R38, R38, 9.9999997473787516356e-06 ;  /* 0x3727c5ac26267421 */ /* 0x000fe20000000000 */
[----:B------:R-:W-:-:S05]  /*0680*/  SEL R41, R32, RZ, !P0 ;  /* 0x000000ff20297207 */ /* 0x000fca0004000000 */
[----:B------:R-:W0:Y:S01]  /*0690*/  MUFU.SQRT R38, R38 ;  /* 0x0000002600267308 */ /* 0x000e220000002000 */
[----:B------:R-:W-:Y:S01]  /*06a0*/  FADD R41, R41, 9.9999997473787516356e-06 ;  /* 0x3727c5ac29297421 */ /* 0x000fe20000000000 */
[----:B------:R-:W-:Y:S01]  /*06b0*/  CS2R R30, SRZ ;  /* 0x00000000001e7805 */ /* 0x000fe2000001ff00 */
[----:B------:R-:W-:-:S05]  /*06c0*/  IMAD.MOV.U32 R32, RZ, RZ, RZ ;  /* 0x000000ffff207224 */ /* 0x000fca00078e00ff */
[----:B------:R-:W1:Y:S01]  /*06d0*/  MUFU.SQRT R41, R41 ;  /* 0x0000002900297308 */ /* 0x000e620000002000 */
[----:B------:R-:W-:Y:S01]  /*06e0*/  SEL R42, R33, RZ, !P1 ;  /* 0x000000ff212a7207 */ /* 0x000fe20004800000 */
[----:B------:R1:W5:Y:S04]  /*06f0*/  @P2 LDG.E.EL R30, desc[UR4][R28.64+-0x700] ;  /* 0xfff900041c1e2981 */ /* 0x000368000c2e1900 */
[----:B------:R-:W5:Y:S01]  /*0700*/  @P2 LDG.E.EL R31, desc[UR4][R22.64+-0x700] ;  /* 0xfff90004161f2981 */ /* 0x000f62000c2e1900 */
[----:B0-----:R-:W-:-:S03]  /*0710*/  FSETP.GT.AND P5, PT, R38, 8.50705917302346158658e+37, PT ;  /* 0x7e8000002600780b */ /* 0x001fc60003fa4000 */
[----:B------:R0:W5:Y:S01]  /*0720*/  @P2 LDG.E.EL R32, desc[UR4][R22.64+-0x700] ;  /* 0xfff9000416202981 */ /* 0x000162000c2e1900 */
[----:B-1----:R-:W-:Y:S01]  /*0730*/  SEL R28, R34, RZ, !P1 ;  /* 0x000000ff221c7207 */ /* 0x002fe20004800000 */
[----:B------:R-:W-:Y:S01]  /*0740*/  FADD R29, R42, 9.9999997473787516356e-06 ;  /* 0x3727c5ac2a1d7421 */ /* 0x000fe20000000000 */
[----:B------:R-:W-:-:S03]  /*0750*/  FSETP.GT.AND P6, PT, R41, 8.50705917302346158658e+37, PT ;  /* 0x7e8000002900780b */ /* 0x000fc60003fc4000 */
[----:B0-----:R-:W-:Y:S01]  /*0760*/  FADD R23, R28, 9.9999997473787516356e-06 ;  /* 0x3727c5ac1c177421 */ /* 0x001fe20000000000 */
[----:B------:R-:W-:Y:S01]  /*0770*/  IMAD.MOV.U32 R28, RZ, RZ, 0x3e800000 ;  /* 0x3e800000ff1c7424 */ /* 0x000fe200078e00ff */
[----:B------:R-:W0:Y:S01]  /*0780*/  MUFU.SQRT R29, R29 ;  /* 0x0000001d001d7308 */ /* 0x000e220000002000 */
[C---:B------:R-:W-:Y:S01]  /*0790*/  FSETP.GEU.AND P4, PT, R38.reuse, 1.175494350822287508e-38, PT ;  /* 0x008000002600780b */ /* 0x040fe20003f8e000 */
[----:B------:R-:W-:Y:S02]  /*07a0*/  @P5 FMUL R38, R38, 0.25 ;  /* 0x3e80000026265820 */ /* 0x000fe40000400000 */
[----:B------:R-:W-:Y:S02]  /*07b0*/  FSEL R39, R28, 1, P5 ;  /* 0x3f8000001c277808 */ /* 0x000fe40002800000 */
[----:B------:R-:W-:Y:S02]  /*07c0*/  FSETP.GEU.AND P5, PT, R41, 1.175494350822287508e-38, PT ;  /* 0x008000002900780b */ /* 0x000fe40003fae000 */
[----:B------:R-:W-:Y:S01]  /*07d0*/  SEL R22, R36, RZ, !P3 ;  /* 0x000000ff24167207 */ /* 0x000fe20005800000 */
[----:B------:R-:W1:Y:S01]  /*07e0*/  MUFU.SQRT R23, R23 ;  /* 0x0000001700177308 */ /* 0x000e620000002000 */
[----:B------:R-:W-:-:S02]  /*07f0*/  IMAD.MOV.U32 R33, RZ, RZ, RZ ;  /* 0x000000ffff217224 */ /* 0x000fc400078e00ff */
[----:B------:R-:W-:Y:S02]  /*0800*/  IMAD.MOV.U32 R34, RZ, RZ, RZ ;  /* 0x000000ffff227224 */ /* 0x000fe400078e00ff */
[----:B------:R-:W-:Y:S01]  /*0810*/  FADD R22, R22, 9.9999997473787516356e-06 ;  /* 0x3727c5ac16167421 */ /* 0x000fe20000000000 */
[----:B------:R-:W-:Y:S01]  /*0820*/  @P6 FMUL R41, R41, 0.25 ;  /* 0x3e80000029296820 */ /* 0x000fe20000400000 */
[----:B------:R-:W-:Y:S01]  /*0830*/  @!P4 FMUL R38, R38, 16777216 ;  /* 0x4b8000002626c820 */ /* 0x000fe20000400000 */
[----:B------:R-:W-:Y:S01]  /*0840*/  @!P4 FMUL R39, R39, 16777216 ;  /* 0x4b8000002727c820 */ /* 0x000fe20000400000 */
[----:B0-----:R-:W-:Y:S01]  /*0850*/  FSETP.GT.AND P4, PT, R29, 8.50705917302346158658e+37, PT ;  /* 0x7e8000001d00780b */ /* 0x001fe20003f84000 */
[----:B------:R-:W5:Y:S01]  /*0860*/  @P2 LDG.E.EL R33, desc[UR4][R20.64+-0x700] ;  /* 0xfff9000414212981 */ /* 0x000f62000c2e1900 */
[----:B------:R-:W-:Y:S01]  /*0870*/  @!P5 FMUL R41, R41, 16777216 ;  /* 0x4b8000002929d820 */ /* 0x000fe20000400000 */
[----:B------:R-:W-:Y:S02]  /*0880*/  MUFU.SQRT R22, R22 ;  /* 0x0000001600167308 */ /* 0x000fe40000002000 */
[----:B------:R0:W5:Y:S06]  /*0890*/  @P2 LDG.E.EL R34, desc[UR4][R20.64+-0x700] ;  /* 0xfff9000414222981 */ /* 0x00016c000c2e1900 */
[----:B------:R-:W2:Y:S01]  /*08a0*/  MUFU.RCP R36, R41 ;  /* 0x0000002900247308 */ /* 0x000ea20000001000 */
[----:B0-----:R-:W-:-:S02]  /*08b0*/  FSEL R21, R28, 1, P6 ;  /* 0x3f8000001c157808 */ /* 0x001fc40003000000 */
[----:B------:R-:W-:-:S03]  /*08c0*/  FSETP.GEU.AND P6, PT, R29, 1.175494350822287508e-38, PT ;  /* 0x008000001d00780b */ /* 0x000fc60003fce000 */
[----:B------:R-:W-:Y:S01]  /*08d0*/  @!P5 FMUL R21, R21, 16777216 ;  /* 0x4b8000001515d820 */ /* 0x000fe20000400000 */
[----:B-1----:R-:W-:Y:S01]  /*08e0*/  FSETP.GT.AND P5, PT, R23, 8.50705917302346158658e+37, PT ;  /* 0x7e8000001700780b */ /* 0x002fe20003fa4000 */
[----:B------:R-:W0:Y:S01]  /*08f0*/  MUFU.RCP R38, R38 ;  /* 0x0000002600267308 */ /* 0x000e220000001000 */
[----:B------:R-:W-:Y:S01]  /*0900*/  FSEL R20, R28, 1, P4 ;  /* 0x3f8000001c147808 */ /* 0x000fe20002000000 */
[----:B------:R-:W-:Y:S01]  /*0910*/  @P4 FMUL R29, R29, 0.25 ;  /* 0x3e8000001d1d4820 */ /* 0x000fe20000400000 */
[----:B------:R-:W-:Y:S01]  /*0920*/  SEL R35, R35, RZ, !P3 ;  /* 0x000000ff23237207 */ /* 0x000fe20005800000 */
[----:B--2---:R-:W-:Y:S01]  /*0930*/  FMUL R36, R36, R21 ;  /* 0x0000001524247220 */ /* 0x004fe20000400000 */
[----:B------:R-:W-:-:S03]  /*0940*/  FSETP.GEU.AND P4, PT, R23, 1.175494350822287508e-38, PT ;  /* 0x008000001700780b */ /* 0x000fc60003f8e000 */
[----:B------:R-:W-:Y:S01]  /*0950*/  @!P6 FMUL R29, R29, 16777216 ;  /* 0x4b8000001d1de820 */ /* 0x000fe20000400000 */
[----:B------:R-:W-:Y:S01]  /*0960*/  @!P6 FMUL R20, R20, 16777216 ;  /* 0x4b8000001414e820 */ /* 0x000fe20000400000 */
[----:B------:R-:W-:Y:S01]  /*0970*/  FSETP.GT.AND P6, PT, R22, 8.50705917302346158658e+37, PT ;  /* 0x7e8000001600780b */ /* 0x000fe20003fc4000 */
[----:B------:R-:W-:Y:S01]  /*0980*/  FADD R42, R35, 9.9999997473787516356e-06 ;  /* 0x3727c5ac232a7421 */ /* 0x000fe20000000000 */
[----:B------:R-:W-:Y:S01]  /*0990*/  @P5 FMUL R23, R23, 0.25 ;  /* 0x3e80000017175820 */ /* 0x000fe20000400000 */
[----:B------:R-:W-:Y:S02]  /*09a0*/  FSEL R21, R28, 1, P5 ;  /* 0x3f8000001c157808 */ /* 0x000fe40002800000 */
[----:B------:R-:W-:Y:S01]  /*09b0*/  FSETP.GEU.AND P5, PT, R22, 1.175494350822287508e-38, PT ;  /* 0x008000001600780b */ /* 0x000fe20003fae000 */
[----:B0-----:R-:W-:Y:S01]  /*09c0*/  FMUL R35, R38, R39 ;  /* 0x0000002726237220 */ /* 0x001fe20000400000 */
[----:B------:R-:W0:Y:S01]  /*09d0*/  MUFU.SQRT R42, R42 ;  /* 0x0000002a002a7308 */ /* 0x000e220000002000 */
[----:B------:R-:W-:-:S07]  /*09e0*/  SEL R39, R37, RZ, P2 ;  /* 0x000000ff25277207 */ /* 0x000fce0001000000 */
[----:B------:R-:W1:Y:S01]  /*09f0*/  MUFU.RCP R37, R29 ;  /* 0x0000001d00257308 */ /* 0x000e620000001000 */
[----:B------:R-:W-:Y:S01]  /*0a00*/  @P6 FMUL R22, R22, 0.25 ;  /* 0x3e80000016166820 */ /* 0x000fe20000400000 */
[----:B------:R-:W-:Y:S01]  /*0a10*/  FADD R39, R39, 9.9999997473787516356e-06 ;  /* 0x3727c5ac27277421 */ /* 0x000fe20000000000 */
[----:B------:R-:W-:Y:S02]  /*0a20*/  @!P4 FMUL R23, R23, 16777216 ;  /* 0x4b8000001717c820 */ /* 0x000fe40000400000 */
[----:B------:R-:W-:-:S03]  /*0a30*/  @!P5 FMUL R22, R22, 16777216 ;  /* 0x4b8000001616d820 */ /* 0x000fc60000400000 */
[----:B------:R-:W2:Y:S01]  /*0a40*/  MUFU.SQRT R29, R39 ;  /* 0x00000027001d7308 */ /* 0x000ea20000002000 */
[----:B------:R-:W-:Y:S01]  /*0a50*/  @!P4 FMUL R21, R21, 16777216 ;  /* 0x4b8000001515c820 */ /* 0x000fe20000400000 */
[----:B0-----:R-:W-:-:S06]  /*0a60*/  FSETP.GT.AND P4, PT, R42, 8.50705917302346158658e+37, PT ;  /* 0x7e8000002a00780b */ /* 0x001fcc0003f84000 */
[----:B------:R-:W0:Y:S01]  /*0a70*/  MUFU.RCP R38, R23 ;  /* 0x0000001700267308 */ /* 0x000e220000001000 */
[----:B-1----:R-:W-:Y:S01]  /*0a80*/  FMUL R37, R37, R20 ;  /* 0x0000001425257220 */ /* 0x002fe20000400000 */
[----:B------:R-:W-:-:S06]  /*0a90*/  FSEL R20, R28, 1, P6 ;  /* 0x3f8000001c147808 */ /* 0x000fcc0003000000 */
[----:B------:R-:W1:Y:S01]  /*0aa0*/  MUFU.RCP R39, R22 ;  /* 0x0000001600277308 */ /* 0x000e620000001000 */
[----:B------:R-:W-:Y:S01]  /*0ab0*/  SEL R26, R26, RZ, P2 ;  /* 0x000000ff1a1a7207 */ /* 0x000fe20001000000 */
[----:B------:R-:W-:Y:S01]  /*0ac0*/  @!P5 FMUL R20, R20, 16777216 ;  /* 0x4b8000001414d820 */ /* 0x000fe20000400000 */
[----:B--2---:R-:W-:-:S03]  /*0ad0*/  FSETP.GT.AND P5, PT, R29, 8.50705917302346158658e+37, PT ;  /* 0x7e8000001d00780b */ /* 0x004fc60003fa4000 */
[----:B------:R-:W-:Y:S01]  /*0ae0*/  FADD R26, R26, 9.9999997473787516356e-06 ;  /* 0x3727c5ac1a1a7421 */ /* 0x000fe20000000000 */
[----:B------:R-:W-:Y:S01]  /*0af0*/  FSETP.GEU.AND P6, PT, R42, 1.175494350822287508e-38, PT ;  /* 0x008000002a00780b */ /* 0x000fe20003fce000 */
[----:B0-----:R-:W-:Y:S01]  /*0b00*/  FMUL R38, R38, R21 ;  /* 0x0000001526267220 */ /* 0x001fe20000400000 */
[----:B------:R-:W-:Y:S01]  /*0b10*/  @P4 FMUL R42, R42, 0.25 ;  /* 0x3e8000002a2a4820 */ /* 0x000fe20000400000 */
[C---:B------:R-:W-:Y:S01]  /*0b20*/  FSEL R23, R28.reuse, 1, P4 ;  /* 0x3f8000001c177808 */ /* 0x040fe20002000000 */
[----:B------:R-:W0:Y:S01]  /*0b30*/  MUFU.SQRT R45, R26 ;  /* 0x0000001a002d7308 */ /* 0x000e220000002000 */
[----:B------:R-:W-:Y:S01]  /*0b40*/  FSETP.GEU.AND P4, PT, R29, 1.175494350822287508e-38, PT ;  /* 0x008000001d00780b */ /* 0x000fe20003f8e000 */
[----:B-1----:R-:W-:Y:S02]  /*0b50*/  FMUL R39, R39, R20 ;  /* 0x0000001427277220 */ /* 0x002fe40000400000 */
[----:B------:R-:W1:Y:S01]  /*0b60*/  LDC.64 R20, c[0x0][0x260] ;  /* 0x00009800ff147b82 */ /* 0x000e620000000a00 */
[----:B------:R-:W-:Y:S01]  /*0b70*/  FSEL R22, R28, 1, P5 ;  /* 0x3f8000001c167808 */ /* 0x000fe20002800000 */
[----:B------:R-:W-:-:S03]  /*0b80*/  @P5 FMUL R29, R29, 0.25 ;  /* 0x3e8000001d1d5820 */ /* 0x000fc60000400000 */
[----:B------:R-:W-:-:S05]  /*0b90*/  @!P6 FMUL R42, R42, 16777216 ;  /* 0x4b8000002a2ae820 */ /* 0x000fca0000400000 */
[----:B------:R-:W-:Y:S01]  /*0ba0*/  @!P4 FMUL R29, R29, 16777216 ;  /* 0x4b8000001d1dc820 */ /* 0x000fe20000400000 */
[----:B------:R-:W-:Y:S01]  /*0bb0*/  @!P4 FMUL R22, R22, 16777216 ;  /* 0x4b8000001616c820 */ /* 0x000fe20000400000 */
[C---:B0-----:R-:W-:Y:S01]  /*0bc0*/  FSETP.GT.AND P4, PT, R45.reuse, 8.50705917302346158658e+37, PT ;  /* 0x7e8000002d00780b */ /* 0x041fe20003f84000 */
[----:B------:R-:W0:Y:S01]  /*0bd0*/  MUFU.RCP R42, R42 ;  /* 0x0000002a002a7308 */ /* 0x000e220000001000 */
[----:B------:R-:W-:Y:S01]  /*0be0*/  FSETP.GEU.AND P5, PT, R45, 1.175494350822287508e-38, PT ;  /* 0x008000002d00780b */ /* 0x000fe20003fae000 */
[----:B------:R-:W-:Y:S02]  /*0bf0*/  VIADD R43, R43, 0xfff23000 ;  /* 0xfff230002b2b7836 */ /* 0x000fe40000000000 */
[----:B------:R-:W-:-:S04]  /*0c00*/  IMAD R26, R27, -0x220000, R0 ;  /* 0xffde00001b1a7824 */ /* 0x000fc800078e0200 */
[----:B------:R2:W-:Y:S01]  /*0c10*/  MUFU.RCP R41, R29 ;  /* 0x0000001d00297308 */ /* 0x0005e20000001000 */
[----:B-1----:R-:W-:-:S04]  /*0c20*/  IMAD.WIDE R20, R43, 0x4, R20 ;  /* 0x000000042b147825 */ /* 0x002fc800078e0214 */
[----:B------:R-:W-:Y:S01]  /*0c30*/  @P4 FMUL R45, R45, 0.25 ;  /* 0x3e8000002d2d4820 */ /* 0x000fe20000400000 */
[C---:B------:R-:W-:Y:S02]  /*0c40*/  IMAD R43, R27.reuse, 0x11000, R43 ;  /* 0x000110001b2b7824 */ /* 0x040fe400078e022b */
[----:B--2---:R-:W-:Y:S02]  /*0c50*/  IMAD R29, R27, 0xcc000, R26 ;  /* 0x000cc0001b1d7824 */ /* 0x004fe400078e021a */
[----:B------:R-:W1:Y:S01]  /*0c60*/  LDC.64 R26, c[0x0][0x210] ;  /* 0x00008400ff1a7b82 */ /* 0x000e620000000a00 */
[----:B------:R-:W-:Y:S01]  /*0c70*/  @!P6 FMUL R23, R23, 16777216 ;  /* 0x4b8000001717e820 */ /* 0x000fe20000400000 */
[----:B------:R-:W-:-:S03]  /*0c80*/  @!P5 FMUL R45, R45, 16777216 ;  /* 0x4b8000002d2dd820 */ /* 0x000fc60000400000 */
[----:B0-----:R-:W-:Y:S02]  /*0c90*/  FMUL R40, R42, R23 ;  /* 0x000000172a287220 */ /* 0x001fe40000400000 */
[----:B------:R-:W0:Y:S01]  /*0ca0*/  MUFU.RCP R42, R45 ;  /* 0x0000002d002a7308 */ /* 0x000e220000001000 */
[----:B------:R-:W-:-:S05]  /*0cb0*/  FSEL R28, R28, 1, P4 ;  /* 0x3f8000001c1c7808 */ /* 0x000fca0002000000 */
[----:B------:R-:W-:-:S04]  /*0cc0*/  @!P5 FMUL R28, R28, 16777216 ;  /* 0x4b8000001c1cd820 */ /* 0x000fc80000400000 */
[----:B0-----:R-:W-:Y:S01]  /*0cd0*/  FMUL R42, R42, R28 ;  /* 0x0000001c2a2a7220 */ /* 0x001fe20000400000 */
[----:B-1----:R-:W-:Y:S02]  /*0ce0*/  IMAD.WIDE R26, R29, 0x4, R26 ;  /* 0x000000041d1a7825 */ /* 0x002fe400078e021a */
[----:B------:R-:W0:Y:S02]  /*0cf0*/  LDC.64 R28, c[0x0][0x288] ;  /* 0x0000a200ff1c7b82 */ /* 0x000e240000000a00 */
[----:B------:R-:W-:Y:S01]  /*0d00*/  FMUL R41, R41, R22 ;  /* 0x0000001629297220 */ /* 0x000fe20000400000 */
[----:B------:R-:W-:Y:S02]  /*0d10*/  CS2R R22, SRZ ;  /* 0x0000000000167805 */ /* 0x000fe4000001ff00 */
[----:B---3--:R-:W-:Y:S02]  /*0d20*/  SEL R44, R44, RZ, !P1 ;  /* 0x000000ff2c2c7207 */ /* 0x008fe40004800000 */
[----:B----4-:R-:W-:-:S02]  /*0d30*/  SEL R25, R25, RZ, !P1 ;  /* 0x000000ff19197207 */ /* 0x010fc40004800000 */
[----:B------:R1:W2:Y:S01]  /*0d40*/  @!P3 LDG.E.64 R22, desc[UR4][R20.64] ;  /* 0x000000041416b981 */ /* 0x0002a2000c1e1b00 */
[----:B------:R-:W-:Y:S02]  /*0d50*/  VIADD R43, R43, 0xfffcd000 ;  /* 0xfffcd0002b2b7836 */ /* 0x000fe40000000000 */
[----:B------:R-:W-:Y:S01]  /*0d60*/  FADD R25, R25, -R44 ;  /* 0x8000002c19197221 */ /* 0x000fe20000000000 */
[----:B-1----:R-:W-:Y:S01]  /*0d70*/  CS2R R20, SRZ ;  /* 0x0000000000147805 */ /* 0x002fe2000001ff00 */
[----:B0-----:R-:W-:Y:S01]  /*0d80*/  IMAD.WIDE R44, R43, 0x4, R28 ;  /* 0x000000042b2c7825 */ /* 0x001fe200078e021c */
[----:B------:R-:W-:-:S04]  /*0d90*/  CS2R R28, SRZ ;  /* 0x00000000001c7805 */ /* 0x000fc8000001ff00 */
[----:B------:R0:W3:Y:S04]  /*0da0*/  @!P0 LDG.E.64 R20, desc[UR4][R26.64] ;  /* 0x000000041a148981 */ /* 0x0000e8000c1e1b00 */
[----:B------:R-:W4:Y:S01]  /*0db0*/  @P2 LDG.E.64 R28, desc[UR4][R44.64] ;  /* 0x000000042c1c2981 */ /* 0x000f22000c1e1b00 */
[----:B------:R-:W-:Y:S02]  /*0dc0*/  SEL R24, R24, RZ, !P1 ;  /* 0x000000ff18187207 */ /* 0x000fe40004800000 */
[----:B0-----:R-:W-:Y:S02]  /*0dd0*/  SEL R27, R8, RZ, !P1 ;  /* 0x000000ff081b7207 */ /* 0x001fe40004800000 */
[----:B------:R-:W-:-:S03]  /*0de0*/  SEL R14, R14, RZ, !P3 ;  /* 0x000000ff0e0e7207 */ /* 0x000fc60005800000 */
[----:B------:R-:W-:Y:S01]  /*0df0*/  FADD R8, R24, -R27 ;  /* 0x8000001b18087221 */ /* 0x000fe20000000000 */
[----:B------:R-:W-:Y:S02]  /*0e00*/  SEL R27, R13, RZ, !P3 ;  /* 0x000000ff0d1b7207 */ /* 0x000fe40005800000 */
[----:B------:R-:W-:Y:S01]  /*0e10*/  SEL R12, R12, RZ, !P1 ;  /* 0x000000ff0c0c7207 */ /* 0x000fe20004800000 */
[----:B------:R-:W-:Y:S01]  /*0e20*/  FMUL R37, R37, R8 ;  /* 0x0000000825257220 */ /* 0x000fe20000400000 */
[----:B------:R-:W-:Y:S01]  /*0e30*/  FMUL R8, R38, R25 ;  /* 0x0000001926087220 */ /* 0x000fe20000400000 */
[----:B------:R-:W-:Y:S02]  /*0e40*/  SEL R11, R11, RZ, !P1 ;  /* 0x000000ff0b0b7207 */ /* 0x000fe40004800000 */
[----:B------:R-:W-:Y:S02]  /*0e50*/  SEL R17, R17, RZ, !P3 ;  /* 0x000000ff11117207 */ /* 0x000fe40005800000 */
[----:B------:R-:W-:-:S02]  /*0e60*/  SEL R19, R19, RZ, P2 ;  /* 0x000000ff13137207 */ /* 0x000fc40001000000 */
[----:B------:R-:W-:Y:S02]  /*0e70*/  SEL R18, R18, RZ, !P3 ;  /* 0x000000ff12127207 */ /* 0x000fe40005800000 */
[----:B-----5:R-:W-:Y:S02]  /*0e80*/  SEL R4, R4, RZ, !P0 ;  /* 0x000000ff04047207 */ /* 0x020fe40004000000 */
[----:B------:R-:W-:Y:S02]  /*0e90*/  SEL R5, R5, RZ, !P0 ;  /* 0x000000ff05057207 */ /* 0x000fe40004000000 */
[----:B------:R-:W-:Y:S02]  /*0ea0*/  SEL R30, R30, RZ, P2 ;  /* 0x000000ff1e1e7207 */ /* 0x000fe40001000000 */
[----:B------:R-:W-:Y:S02]  /*0eb0*/  SEL R31, R31, RZ, P2 ;  /* 0x000000ff1f1f7207 */ /* 0x000fe40001000000 */
[----:B------:R-:W-:-:S02]  /*0ec0*/  SEL R34, R34, RZ, P2 ;  /* 0x000000ff22227207 */ /* 0x000fc40001000000 */
[----:B--2---:R-:W-:Y:S02]  /*0ed0*/  SEL R23, R23, RZ, !P3 ;  /* 0x000000ff17177207 */ /* 0x004fe40005800000 */
[----:B------:R-:W-:-:S03]  /*0ee0*/  SEL R22, R22, RZ, !P3 ;  /* 0x000000ff16167207 */ /* 0x000fc60005800000 */
[----:B------:R-:W-:Y:S02]  /*0ef0*/  FADD R13, R23, -R14 ;  /* 0x8000000e170d7221 */ /* 0x000fe40000000000 */
[----:B------:R-:W-:Y:S01]  /*0f00*/  FADD R14, R22, -R27 ;  /* 0x8000001b160e7221 */ /* 0x000fe20000000000 */
[----:B------:R-:W-:Y:S02]  /*0f10*/  SEL R22, R9, RZ, !P1 ;  /* 0x000000ff09167207 */ /* 0x000fe40004800000 */
[----:B------:R-:W-:Y:S01]  /*0f20*/  SEL R9, R10, RZ, !P1 ;  /* 0x000000ff0a097207 */ /* 0x000fe20004800000 */
[----:B------:R-:W-:Y:S01]  /*0f30*/  FMUL R10, R40, R13 ;  /* 0x0000000d280a7220 */ /* 0x000fe20000400000 */
[----:B------:R-:W-:-:S03]  /*0f40*/  SEL R13, R2, RZ, !P0 ;  /* 0x000000ff020d7207 */ /* 0x000fc60004000000 */
[----:B------:R-:W-:Y:S01]  /*0f50*/  FFMA R8, R9, R8, R12 ;  /* 0x0000000809087223 */ /* 0x000fe2000000000c */
[----:B------:R-:W-:Y:S01]  /*0f60*/  FFMA R9, R22, R37, R11 ;  /* 0x0000002516097223 */ /* 0x000fe2000000000b */
[----:B------:R-:W-:Y:S01]  /*0f70*/  SEL R12, R15, RZ, !P3 ;  /* 0x000000ff0f0c7207 */ /* 0x000fe20005800000 */
[----:B------:R-:W-:Y:S01]  /*0f80*/  FMUL R11, R39, R14 ;  /* 0x0000000e270b7220 */ /* 0x000fe20000400000 */
[----:B---3--:R-:W-:Y:S02]  /*0f90*/  SEL R20, R20, RZ, !P0 ;  /* 0x000000ff14147207 */ /* 0x008fe40004000000 */
[----:B------:R-:W-:Y:S02]  /*0fa0*/  SEL R21, R21, RZ, !P0 ;  /* 0x000000ff15157207 */ /* 0x000fe40004000000 */
[----:B----4-:R-:W-:Y:S02]  /*0fb0*/  SEL R28, R28, RZ, P2 ;  /* 0x000000ff1c1c7207 */ /* 0x010fe40001000000 */
[----:B------:R-:W-:-:S02]  /*0fc0*/  SEL R29, R29, RZ, P2 ;  /* 0x000000ff1d1d7207 */ /* 0x000fc40001000000 */
[----:B------:R-:W-:Y:S01]  /*0fd0*/  SEL R14, R3, RZ, !P0 ;  /* 0x000000ff030e7207 */ /* 0x000fe20004000000 */
[----:B------:R-:W-:Y:S01]  /*0fe0*/  FFMA R11, R12, R11, R17 ;  /* 0x0000000b0c0b7223 */ /* 0x000fe20000000011 */
[----:B------:R-:W-:Y:S01]  /*0ff0*/  FADD R12, R28, -R19 ;  /* 0x800000131c0c7221 */ /* 0x000fe20000000000 */
[----:B------:R-:W-:Y:S01]  /*1000*/  FADD R2, R20, -R13 ;  /* 0x8000000d14027221 */ /* 0x000fe20000000000 */
[----:B------:R-:W-:Y:S01]  /*1010*/  FADD R13, R29, -R30 ;  /* 0x8000001e1d0d7221 */ /* 0x000fe20000000000 */
[----:B------:R-:W-:Y:S01]  /*1020*/  FADD R3, R21, -R14 ;  /* 0x8000000e15037221 */ /* 0x000fe20000000000 */
[----:B------:R-:W-:Y:S01]  /*1030*/  SEL R14, R33, RZ, P2 ;  /* 0x000000ff210e7207 */ /* 0x000fe20001000000 */
[----:B------:R-:W-:Y:S01]  /*1040*/  FMUL R12, R41, R12 ;  /* 0x0000000c290c7220 */ /* 0x000fe20000400000 */
[----:B------:R-:W-:Y:S01]  /*1050*/  SEL R15, R32, RZ, P2 ;  /* 0x000000ff200f7207 */ /* 0x000fe20001000000 */
[----:B------:R-:W-:Y:S01]  /*1060*/  FMUL R13, R42, R13 ;  /* 0x0000000d2a0d7220 */ /* 0x000fe20000400000 */
[----:B------:R-:W-:Y:S01]  /*1070*/  SEL R23, R16, RZ, !P3 ;  /* 0x000000ff10177207 */ /* 0x000fe20005800000 */
[----:B------:R-:W-:Y:S01]  /*1080*/  FMUL R35, R35, R2 ;  /* 0x0000000223237220 */ /* 0x000fe20000400000 */
[----:B------:R-:W-:Y:S01]  /*1090*/  FFMA R12, R31, R12, R14 ;  /* 0x0000000c1f0c7223 */ /* 0x000fe2000000000e */
[----:B------:R-:W-:Y:S01]  /*10a0*/  FMUL R36, R36, R3 ;  /* 0x0000000324247220 */ /* 0x000fe20000400000 */
[----:B------:R-:W-:Y:S01]  /*10b0*/  FFMA R13, R15, R13, R34 ;  /* 0x0000000d0f0d7223 */ /* 0x000fe20000000022 */
[----:B------:R-:W0:Y:S01]  /*10c0*/  LDC.64 R2, c[0x0][0x2b0] ;  /* 0x0000ac00ff027b82 */ /* 0x000e220000000a00 */
[----:B------:R-:W-:Y:S01]  /*10d0*/  FFMA R10, R23, R10, R18 ;  /* 0x0000000a170a7223 */ /* 0x000fe20000000012 */
[----:B------:R-:W-:-:S02]  /*10e0*/  FSETP.GEU.AND P6, PT, R12, RZ, PT ;  /* 0x000000ff0c00720b */ /* 0x000fc40003fce000 */
[----:B------:R-:W-:Y:S02]  /*10f0*/  SEL R15, R6, RZ, !P0 ;  /* 0x000000ff060f7207 */ /* 0x000fe40004000000 */
[----:B------:R-:W-:Y:S02]  /*1100*/  FSETP.GEU.AND P5, PT, R13, RZ, PT ;  /* 0x000000ff0d00720b */ /* 0x000fe40003fae000 */
[----:B------:R-:W-:Y:S01]  /*1110*/  FSEL R12, R12, RZ, P6 ;  /* 0x000000ff0c0c7208 */ /* 0x000fe20003000000 */
[----:B------:R-:W-:Y:S01]  /*1120*/  FFMA R35, R4, R35, R15 ;  /* 0x0000002304237223 */ /* 0x000fe2000000000f */
[----:B------:R-:W-:Y:S02]  /*1130*/  FSETP.GEU.AND P4, PT, R11, RZ, PT ;  /* 0x000000ff0b00720b */ /* 0x000fe40003f8e000 */
[----:B------:R-:W-:Y:S02]  /*1140*/  FSETP.GEU.AND P6, PT, R10, RZ, PT ;  /* 0x000000ff0a00720b */ /* 0x000fe40003fce000 */
[----:B------:R-:W-:-:S02]  /*1150*/  FSEL R13, R13, RZ, P5 ;  /* 0x000000ff0d0d7208 */ /* 0x000fc40002800000 */
[----:B------:R-:W-:Y:S02]  /*1160*/  SEL R4, R7, RZ, !P0 ;  /* 0x000000ff07047207 */ /* 0x000fe40004000000 */
[----:B------:R-:W-:Y:S02]  /*1170*/  FSEL R14, R11, RZ, P4 ;  /* 0x000000ff0b0e7208 */ /* 0x000fe40002000000 */
[----:B------:R-:W-:Y:S01]  /*1180*/  FSEL R15, R10, RZ, P6 ;  /* 0x000000ff0a0f7208 */ /* 0x000fe20003000000 */
[----:B------:R-:W-:Y:S01]  /*1190*/  FFMA R36, R5, R36, R4 ;  /* 0x0000002405247223 */ /* 0x000fe20000000004 */
[----:B------:R-:W-:Y:S02]  /*11a0*/  @P3 FSEL R14, R12, RZ, P2 ;  /* 0x000000ff0c0e3208 */ /* 0x000fe40001000000 */
[----:B------:R-:W-:Y:S02]  /*11b0*/  @P3 FSEL R15, R13, RZ, P2 ;  /* 0x000000ff0d0f3208 */ /* 0x000fe40001000000 */
[----:B------:R-:W-:-:S02]  /*11c0*/  FSETP.GEU.AND P2, PT, R9, RZ, PT ;  /* 0x000000ff0900720b */ /* 0x000fc40003f4e000 */
[C---:B------:R-:W-:Y:S02]  /*11d0*/  FSETP.GEU.AND P3, PT, R8.reuse, RZ, PT ;  /* 0x000000ff0800720b */ /* 0x040fe40003f6e000 */
[----:B------:R-:W-:Y:S02]  /*11e0*/  @!P1 FSEL R14, R9, RZ, P2 ;  /* 0x000000ff090e9208 */ /* 0x000fe40001000000 */
[----:B------:R-:W-:Y:S02]  /*11f0*/  @!P1 FSEL R15, R8, RZ, P3 ;  /* 0x000000ff080f9208 */ /* 0x000fe40001800000 */
[C---:B------:R-:W-:Y:S02]  /*1200*/  FSETP.GEU.AND P1, PT, R35.reuse, RZ, PT ;  /* 0x000000ff2300720b */ /* 0x040fe40003f2e000 */
[----:B------:R-:W-:Y:S01]  /*1210*/  FSETP.GEU.AND P2, PT, R36, RZ, PT ;  /* 0x000000ff2400720b */ /* 0x000fe20003f4e000 */
[----:B0-----:R-:W-:Y:S01]  /*1220*/  IMAD.WIDE R2, R0, 0x4, R2 ;  /* 0x0000000400027825 */ /* 0x001fe200078e0202 */
[----:B------:R-:W-:-:S02]  /*1230*/  @!P0 FSEL R14, R35, RZ, P1 ;  /* 0x000000ff230e8208 */ /* 0x000fc40000800000 */
[----:B------:R-:W-:-:S05]  /*1240*/  @!P0 FSEL R15, R36, RZ, P2 ;  /* 0x000000ff240f8208 */ /* 0x000fca0001000000 */
[----:B------:R-:W-:Y:S01]  /*1250*/  STG.E.64 desc[UR4][R2.64], R14 ;  /* 0x0000000e02007986 */ /* 0x000fe2000c101b04 */
[----:B------:R-:W-:Y:S05]  /*1260*/  EXIT ;  /* 0x000000000000794d */ /* 0x000fea0003800000 */
.L_x_0:
[----:B------:R-:W-:-:S00]  /*1270*/  BRA `(.L_x_0) ;  /* 0xfffffffc00fc7947 */ /* 0x000fc0000383ffff */
[----:B------:R-:W-:-:S00]  /*1280*/  NOP ;  /* 0x0000000000007918 */ /* 0x000fc00000000000 */
[----:B------:R-:W-:-:S00]  /*1290*/  NOP ;  /* 0x0000000000007918 */ /* 0x000fc00000000000 */
[----:B------:R-:W-:-:S00]  /*12a0*/  NOP ;  /* 0x0000000000007918 */ /* 0x000fc00000000000 */
[----:B------:R-:W-:-:S00]  /*12b0*/  NOP ;  /* 0x0000000000007918 */ /* 0x000fc00000000000 */
[----:B------:R-:W-:-:S00]  /*12c0*/  NOP ;  /* 0x0000000000007918 */ /* 0x000fc00000000000 */
[----:B------:R-:W-:-:S00]  /*12d0*/  NOP ;  /* 0x0000000000007918 */ /* 0x000fc00000000000 */
[----:B------:R-:W-:-:S00]  /*12e0*/  NOP ;  /* 0x0000000000007918 */ /* 0x000fc00000000000 */
[----:B------:R-:W-:-:S00]  /*12f0*/  NOP ;  /* 0x0000000000007918 */ /* 0x000fc00000000000 */
.L_x_1:


//--------------------- .nv.global.init           --------------------------
	.section	.nv.global.init,"aw",@progbits
.nv.global.init:
	.type		_$_str,@object
	.size		_$_str,(_$_str_$_2 - _$_str)
_$_str:
        /*0000*/ 	.byte	0x5f, 0x5f, 0x43, 0x55, 0x44, 0x41, 0x5f, 0x46, 0x54, 0x5a, 0x00
	.type		_$_str_$_2,@object
	.size		_$_str_$_2,(.L_1 - _$_str_$_2)
_$_str_$_2:
        /*000b*/ 	.byte	0x5f, 0x5f, 0x43, 0x55, 0x44, 0x41, 0x5f, 0x50, 0x52, 0x45, 0x43, 0x5f, 0x53, 0x51, 0x52, 0x54
        /*001b*/ 	.byte	0x00
.L_1:


//--------------------- .nv.constant0.triton_poi_fused_cat_21 --------------------------
	.section	.nv.constant0.triton_poi_fused_cat_21,"a",@progbits
	.sectionflags	@""
	.align	4
.nv.constant0.triton_poi_fused_cat_21:
	.zero		700
